	.headerflags	@"EF_CUDA_TEXMODE_UNIFIED EF_CUDA_64BIT_ADDRESS EF_CUDA_ACCELERATORS EF_CUDA_SM90 EF_CUDA_VIRTUAL_SM(EF_CUDA_SM90)"
	.elftype	@"ET_EXEC"


//--------------------- .nv.info                  --------------------------
	.section	.nv.info,"",@"SHT_CUDA_INFO"
	.align	4


	//----- nvinfo : EIATTR_REGCOUNT
	.align		4
        /*0000*/ 	.byte	0x04, 0x2f
        /*0002*/ 	.short	(.L_1 - .L_0)
	.align		4
.L_0:
        /*0004*/ 	.word	index@(triton_poi_fused_cat_86)
        /*0008*/ 	.word	0x0000000c


	//----- nvinfo : EIATTR_MIN_STACK_SIZE
	.align		4
.L_1:
        /*000c*/ 	.byte	0x04, 0x12
        /*000e*/ 	.short	(.L_3 - .L_2)
	.align		4
.L_2:
        /*0010*/ 	.word	index@(triton_poi_fused_cat_86)
        /*0014*/ 	.word	0x00000000


	//----- nvinfo : EIATTR_FRAME_SIZE
	.align		4
.L_3:
        /*0018*/ 	.byte	0x04, 0x11
        /*001a*/ 	.short	(.L_5 - .L_4)
	.align		4
.L_4:
        /*001c*/ 	.word	index@(triton_poi_fused_cat_86)
        /*0020*/ 	.word	0x00000000


	//----- nvinfo : EIATTR_MIN_STACK_SIZE
	.align		4
.L_5:
        /*0024*/ 	.byte	0x04, 0x12
        /*0026*/ 	.short	(.L_7 - .L_6)
	.align		4
.L_6:
        /*0028*/ 	.word	index@(triton_poi_fused_cat_86)
        /*002c*/ 	.word	0x00000000
.L_7:


//--------------------- .nv.info.triton_poi_fused_cat_86 --------------------------
	.section	.nv.info.triton_poi_fused_cat_86,"",@"SHT_CUDA_INFO"
	.sectionflags	@""
	.align	4


	//----- nvinfo : EIATTR_CUDA_API_VERSION
	.align		4
        /*0000*/ 	.byte	0x04, 0x37
        /*0002*/ 	.short	(.L_9 - .L_8)
.L_8:
        /*0004*/ 	.word	0x0000007c


	//----- nvinfo : EIATTR_KPARAM_INFO
	.align		4
.L_9:
        /*0008*/ 	.byte	0x04, 0x17
        /*000a*/ 	.short	(.L_11 - .L_10)
.L_10:
        /*000c*/ 	.word	0x00000000
        /*0010*/ 	.short	0x0002
        /*0012*/ 	.short	0x0010
        /*0014*/ 	.byte	0x00, 0xf0, 0x11, 0x00


	//----- nvinfo : EIATTR_KPARAM_INFO
	.align		4
.L_11:
        /*0018*/ 	.byte	0x04, 0x17
        /*001a*/ 	.short	(.L_13 - .L_12)
.L_12:
        /*001c*/ 	.word	0x00000000
        /*0020*/ 	.short	0x0001
        /*0022*/ 	.short	0x0008
        /*0024*/ 	.byte	0x00, 0xf4, 0x21, 0x00


	//----- nvinfo : EIATTR_KPARAM_INFO
	.align		4
.L_13:
        /*0028*/ 	.byte	0x04, 0x17
        /*002a*/ 	.short	(.L_15 - .L_14)
.L_14:
        /*002c*/ 	.word	0x00000000
        /*0030*/ 	.short	0x0000
        /*0032*/ 	.short	0x0000
        /*0034*/ 	.byte	0x00, 0xf4, 0x21, 0x00


	//----- nvinfo : EIATTR_SPARSE_MMA_MASK
	.align		4
.L_15:
        /*0038*/ 	.byte	0x03, 0x50
        /*003a*/ 	.short	0x0000


	//----- nvinfo : EIATTR_MAXREG_COUNT
	.align		4
        /*003c*/ 	.byte	0x03, 0x1b
        /*003e*/ 	.short	0x00ff


	//----- nvinfo : EIATTR_EXIT_INSTR_OFFSETS
	.align		4
        /*0040*/ 	.byte	0x04, 0x1c
        /*0042*/ 	.short	(.L_17 - .L_16)


	//   ....[0]....
.L_16:
        /*0044*/ 	.word	0x00000130


	//   ....[1]....
        /*0048*/ 	.word	0x00000150


	//----- nvinfo : EIATTR_REQNTID
	.align		4
.L_17:
        /*004c*/ 	.byte	0x04, 0x10
        /*004e*/ 	.short	(.L_19 - .L_18)
.L_18:
        /*0050*/ 	.word	0x00000080
        /*0054*/ 	.word	0x00000001
        /*0058*/ 	.word	0x00000001


	//----- nvinfo : EIATTR_CBANK_PARAM_SIZE
	.align		4
.L_19:
        /*005c*/ 	.byte	0x03, 0x19
        /*005e*/ 	.short	0x0014


	//----- nvinfo : EIATTR_PARAM_CBANK
	.align		4
        /*0060*/ 	.byte	0x04, 0x0a
        /*0062*/ 	.short	(.L_21 - .L_20)
	.align		4
.L_20:
        /*0064*/ 	.word	index@(.nv.constant0.triton_poi_fused_cat_86)
        /*0068*/ 	.short	0x0210
        /*006a*/ 	.short	0x0014


	//----- nvinfo : EIATTR_SW_WAR
	.align		4
.L_21:
        /*006c*/ 	.byte	0x04, 0x36
        /*006e*/ 	.short	(.L_23 - .L_22)
.L_22:
        /*0070*/ 	.word	0x00000008
.L_23:


//--------------------- .nv.callgraph             --------------------------
	.section	.nv.callgraph,"",@"SHT_CUDA_CALLGRAPH"
	.align	4
	.sectionentsize	8
	.align		4
        /*0000*/ 	.word	0x00000000
	.align		4
        /*0004*/ 	.word	0xffffffff
	.align		4
        /*0008*/ 	.word	0x00000000
	.align		4
        /*000c*/ 	.word	0xfffffffe
	.align		4
        /*0010*/ 	.word	0x00000000
	.align		4
        /*0014*/ 	.word	0xfffffffd
	.align		4
        /*0018*/ 	.word	0x00000000
	.align		4
        /*001c*/ 	.word	0xfffffffc


//--------------------- .text.triton_poi_fused_cat_86 --------------------------
	.section	.text.triton_poi_fused_cat_86,"ax",@progbits
	.align	128
        .global         triton_poi_fused_cat_86
        .type           triton_poi_fused_cat_86,@function
        .size           triton_poi_fused_cat_86,(.L_x_1 - triton_poi_fused_cat_86)
        .other          triton_poi_fused_cat_86,@"STO_CUDA_ENTRY STV_DEFAULT"
triton_poi_fused_cat_86:
.text.triton_poi_fused_cat_86:
[----:B------:R-:W0:Y:S02]  /*0000*/  LDC R1, c[0x0][0x28] ;  /* 0x00000a00ff017b82 */ /* 0x000e240000000800 */
[----:B------:R-:W1:Y:S01]  /*0010*/  S2R R0, SR_TID.X ;  /* 0x0000000000007919 */ /* 0x000e620000002100 */
[----:B------:R-:W2:Y:S01]  /*0020*/  LDC.64 R2, c[0x0][0x210] ;  /* 0x00008400ff027b82 */ /* 0x000ea20000000a00 */
[----:B------:R-:W-:Y:S01]  /*0030*/  IMAD.MOV.U32 R9, RZ, RZ, RZ ;  /* 0x000000ffff097224 */ /* 0x000fe200078e00ff */
[----:B------:R-:W-:Y:S01]  /*0040*/  ULDC.64 UR4, c[0x0][0x208] ;  /* 0x0000820000047ab9 */ /* 0x000fe20000000a00 */
[----:B------:R-:W3:Y:S05]  /*0050*/  S2R R7, SR_CTAID.X ;  /* 0x0000000000077919 */ /* 0x000eea0000002500 */
[----:B------:R-:W4:Y:S01]  /*0060*/  LDC.64 R4, c[0x0][0x218] ;  /* 0x00008600ff047b82 */ /* 0x000f220000000a00 */
[----:B-1----:R-:W-:-:S05]  /*0070*/  LOP3.LUT R0, R0, 0x7f, RZ, 0xc0, !PT ;  /* 0x0000007f00007812 */ /* 0x002fca00078ec0ff */
[----:B---3--:R-:W-:-:S04]  /*0080*/  IMAD R7, R7, 0x80, R0 ;  /* 0x0000008007077824 */ /* 0x008fc800078e0200 */
[C---:B--2---:R-:W-:Y:S01]  /*0090*/  IMAD.WIDE R2, R7.reuse, 0x4, R2 ;  /* 0x0000000407027825 */ /* 0x044fe200078e0202 */
[----:B------:R-:W-:-:S13]  /*00a0*/  ISETP.GE.AND P0, PT, R7, 0x800, PT ;  /* 0x000008000700780c */ /* 0x000fda0003f06270 */
[----:B------:R1:W5:Y:S01]  /*00b0*/  @!P0 LDG.E R9, desc[UR4][R2.64] ;  /* 0x0000000402098981 */ /* 0x000362000c1e1900 */
[----:B------:R-:W-:-:S04]  /*00c0*/  SHF.R.S32.HI R0, RZ, 0x1f, R7 ;  /* 0x0000001fff007819 */ /* 0x000fc80000011407 */
[----:B------:R-:W-:-:S04]  /*00d0*/  LEA.HI R0, R0, R7, RZ, 0x9 ;  /* 0x0000000700007211 */ /* 0x000fc800078f48ff */
[----:B------:R-:W-:Y:S02]  /*00e0*/  LOP3.LUT R6, R0, 0xfffffe00, RZ, 0xc0, !PT ;  /* 0xfffffe0000067812 */ /* 0x000fe400078ec0ff */
[----:B------:R-:W-:-:S03]  /*00f0*/  SHF.R.S32.HI R0, RZ, 0x9, R0 ;  /* 0x00000009ff007819 */ /* 0x000fc60000011400 */
[----:B------:R-:W-:-:S04]  /*0100*/  IMAD.IADD R7, R7, 0x1, -R6 ;  /* 0x0000000107077824 */ /* 0x000fc800078e0a06 */
[----:B------:R-:W-:-:S04]  /*0110*/  IMAD R7, R0, 0x5000, R7 ;  /* 0x0000500000077824 */ /* 0x000fc800078e0207 */
[----:B----4-:R-:W-:Y:S01]  /*0120*/  IMAD.WIDE R4, R7, 0x4, R4 ;  /* 0x0000000407047825 */ /* 0x010fe200078e0204 */
[----:B-1----:R-:W-:Y:S06]  /*0130*/  @P0 EXIT ;  /* 0x000000000000094d */ /* 0x002fec0003800000 */
[----:B-----5:R-:W-:Y:S01]  /*0140*/  STG.E desc[UR4][R4.64], R9 ;  /* 0x0000000904007986 */ /* 0x020fe2000c101904 */
[----:B------:R-:W-:Y:S05]  /*0150*/  EXIT ;  /* 0x000000000000794d */ /* 0x000fea0003800000 */
.L_x_0:
[----:B------:R-:W-:-:S00]  /*0160*/  BRA `(.L_x_0) ;  /* 0xfffffffc00fc7947 */ /* 0x000fc0000383ffff */
[----:B------:R-:W-:-:S00]  /*0170*/  NOP ;  /* 0x0000000000007918 */ /* 0x000fc00000000000 */
        /* <DEDUP_REMOVED lines=8> */
.L_x_1:


//--------------------- .nv.constant0.triton_poi_fused_cat_86 --------------------------
	.section	.nv.constant0.triton_poi_fused_cat_86,"a",@progbits
	.sectionflags	@""
	.align	4
.nv.constant0.triton_poi_fused_cat_86:
	.zero		548
